//
// Generated by NVIDIA NVVM Compiler
//
// Compiler Build ID: CL-36424714
// Cuda compilation tools, release 13.0, V13.0.88
// Based on NVVM 20.0.0
//

.version 9.0
.target sm_100
.address_size 64

	// .globl	_Z3addPci
.extern .func  (.param .b32 func_retval0) vprintf
(
	.param .b64 vprintf_param_0,
	.param .b64 vprintf_param_1
)
;
.global .align 1 .b8 $str[4] = {37, 100, 10};

.visible .entry _Z3addPci(
	.param .u64 .ptr .align 1 _Z3addPci_param_0,
	.param .u32 _Z3addPci_param_1
)
{
	.local .align 8 .b8 	__local_depot0[8];
	.reg .b64 	%SP;
	.reg .b64 	%SPL;
	.reg .b32 	%r<6>;
	.reg .b64 	%rd<9>;

	mov.u64 	%SPL, __local_depot0;
	cvta.local.u64 	%SP, %SPL;
	ld.param.u64 	%rd1, [_Z3addPci_param_0];
	cvta.to.global.u64 	%rd2, %rd1;
	add.u64 	%rd3, %SP, 0;
	add.u64 	%rd4, %SPL, 0;
	mov.u32 	%r1, %tid.x;
	cvt.u64.u32 	%rd5, %r1;
	add.s64 	%rd6, %rd2, %rd5;
	ld.global.s8 	%r2, [%rd6];
	not.b32 	%r3, %r2;
	st.local.u32 	[%rd4], %r3;
	mov.u64 	%rd7, $str;
	cvta.global.u64 	%rd8, %rd7;
	{ // callseq 0, 0
	.param .b64 param0;
	st.param.b64 	[param0], %rd8;
	.param .b64 param1;
	st.param.b64 	[param1], %rd3;
	.param .b32 retval0;
	call.uni (retval0), 
	vprintf, 
	(
	param0, 
	param1
	);
	ld.param.b32 	%r4, [retval0];
	} // callseq 0
	ret;

}


// ===== COMPILED SASS (sm_100) =====

	.target	sm_100

	.elftype	@"ET_EXEC"


//--------------------- .note.nv.tkinfo           --------------------------
	.section	.note.nv.tkinfo,"",@"SHT_NOTE"
	.sectionflags	@"SHF_NOTE_NV_TKINFO"
	.tkinfo
        /*0018*/ 	.word	0x00000002
        /*0030*/ 	.string	""
        /*0030*/ 	.string	"ptxas"
        /*0030*/ 	.string	"Cuda compilation tools, release 13.0, V13.0.88"
        /*0030*/ 	.string	"Build cuda_13.0.r13.0/compiler.36424714_0"
        /*0030*/ 	.string	"-arch sm_100 -m 64 "



//--------------------- .note.nv.cuinfo           --------------------------
	.section	.note.nv.cuinfo,"",@"SHT_NOTE"
	.sectionflags	@"SHF_NOTE_NV_CUINFO"
        /*0018*/ 	.short	0x0002
        /*001a*/ 	.short	0x0064
        /*001c*/ 	.short	0x0082
	.zero		2


//--------------------- .nv.info                  --------------------------
	.section	.nv.info,"",@"SHT_CUDA_INFO"
	.align	4


	//----- nvinfo : EIATTR_REGCOUNT
	.align		4
        /*0000*/ 	.byte	0x04, 0x2f
        /*0002*/ 	.short	(.L_2 - .L_1)
	.align		4
.L_1:
        /*0004*/ 	.word	index@(_Z3addPci)
        /*0008*/ 	.word	0x00000018


	//----- nvinfo : EIATTR_FRAME_SIZE
	.align		4
.L_2:
        /*000c*/ 	.byte	0x04, 0x11
        /*000e*/ 	.short	(.L_4 - .L_3)
	.align		4
.L_3:
        /*0010*/ 	.word	index@(_Z3addPci)
        /*0014*/ 	.word	0x00000008


	//----- nvinfo : EIATTR_MIN_STACK_SIZE
	.align		4
.L_4:
        /*0018*/ 	.byte	0x04, 0x12
        /*001a*/ 	.short	(.L_6 - .L_5)
	.align		4
.L_5:
        /*001c*/ 	.word	index@(_Z3addPci)
        /*0020*/ 	.word	0x00000008
.L_6:


//--------------------- .nv.compat                --------------------------
	.section	.nv.compat,"",@"SHT_CUDA_COMPAT_INFO"
	.align	4
        /*0000*/ 	.byte	0x02, 0x09, 0x00, 0x00, 0x02, 0x02, 0x01, 0x00, 0x02, 0x05, 0x05, 0x00, 0x03, 0x07, 0x01, 0x01
        /*0010*/ 	.byte	0x02, 0x03, 0x00, 0x00, 0x02, 0x06, 0x01, 0x00, 0x04, 0x0b, 0x08, 0x00, 0x09, 0x00, 0x00, 0x00
        /*0020*/ 	.byte	0x00, 0x00, 0x00, 0x00


//--------------------- .nv.info._Z3addPci        --------------------------
	.section	.nv.info._Z3addPci,"",@"SHT_CUDA_INFO"
	.sectionflags	@""
	.align	4


	//----- nvinfo : EIATTR_CUDA_API_VERSION
	.align		4
        /*0000*/ 	.byte	0x04, 0x37
        /*0002*/ 	.short	(.L_8 - .L_7)
.L_7:
        /*0004*/ 	.word	0x00000082


	//----- nvinfo : EIATTR_KPARAM_INFO
	.align		4
.L_8:
        /*0008*/ 	.byte	0x04, 0x17
        /*000a*/ 	.short	(.L_10 - .L_9)
.L_9:
        /*000c*/ 	.word	0x00000000
        /*0010*/ 	.short	0x0001
        /*0012*/ 	.short	0x0008
        /*0014*/ 	.byte	0x00, 0xf0, 0x11, 0x00


	//----- nvinfo : EIATTR_KPARAM_INFO
	.align		4
.L_10:
        /*0018*/ 	.byte	0x04, 0x17
        /*001a*/ 	.short	(.L_12 - .L_11)
.L_11:
        /*001c*/ 	.word	0x00000000
        /*0020*/ 	.short	0x0000
        /*0022*/ 	.short	0x0000
        /*0024*/ 	.byte	0x00, 0xf5, 0x21, 0x00


	//----- nvinfo : EIATTR_SPARSE_MMA_MASK
	.align		4
.L_12:
        /*0028*/ 	.byte	0x03, 0x50
        /*002a*/ 	.short	0x0000


	//----- nvinfo : EIATTR_MAXREG_COUNT
	.align		4
        /*002c*/ 	.byte	0x03, 0x1b
        /*002e*/ 	.short	0x00ff


	//----- nvinfo : EIATTR_EXTERNS
	.align		4
        /*0030*/ 	.byte	0x04, 0x0f
        /*0032*/ 	.short	(.L_14 - .L_13)


	//   ....[0]....
	.align		4
.L_13:
        /*0034*/ 	.word	index@(vprintf)


	//----- nvinfo : EIATTR_MERCURY_ISA_VERSION
	.align		4
.L_14:
        /*0038*/ 	.byte	0x03, 0x5f
        /*003a*/ 	.short	0x0101


	//----- nvinfo : EIATTR_VRC_CTA_INIT_COUNT
	.align		4
        /*003c*/ 	.byte	0x02, 0x4a
	.zero		1
	.zero		1


	//----- nvinfo : EIATTR_SYSCALL_OFFSETS
	.align		4
        /*0040*/ 	.byte	0x04, 0x46
        /*0042*/ 	.short	(.L_16 - .L_15)


	//   ....[0]....
.L_15:
        /*0044*/ 	.word	0x00000140


	//----- nvinfo : EIATTR_EXIT_INSTR_OFFSETS
	.align		4
.L_16:
        /*0048*/ 	.byte	0x04, 0x1c
        /*004a*/ 	.short	(.L_18 - .L_17)


	//   ....[0]....
.L_17:
        /*004c*/ 	.word	0x00000150


	//----- nvinfo : EIATTR_CBANK_PARAM_SIZE
	.align		4
.L_18:
        /*0050*/ 	.byte	0x03, 0x19
        /*0052*/ 	.short	0x000c


	//----- nvinfo : EIATTR_PARAM_CBANK
	.align		4
        /*0054*/ 	.byte	0x04, 0x0a
        /*0056*/ 	.short	(.L_20 - .L_19)
	.align		4
.L_19:
        /*0058*/ 	.word	index@(.nv.constant0._Z3addPci)
        /*005c*/ 	.short	0x0380
        /*005e*/ 	.short	0x000c


	//----- nvinfo : EIATTR_SW_WAR
	.align		4
.L_20:
        /*0060*/ 	.byte	0x04, 0x36
        /*0062*/ 	.short	(.L_22 - .L_21)
.L_21:
        /*0064*/ 	.word	0x00000008
.L_22:


//--------------------- .nv.callgraph             --------------------------
	.section	.nv.callgraph,"",@"SHT_CUDA_CALLGRAPH"
	.align	4
	.sectionentsize	8
	.align		4
        /*0000*/ 	.word	0x00000000
	.align		4
        /*0004*/ 	.word	0xffffffff
	.align		4
        /*0008*/ 	.word	index@(_Z3addPci)
	.align		4
        /*000c*/ 	.word	index@(vprintf)
	.align		4
        /*0010*/ 	.word	0x00000000
	.align		4
        /*0014*/ 	.word	0xfffffffe
	.align		4
        /*0018*/ 	.word	0x00000000
	.align		4
        /*001c*/ 	.word	0xfffffffd
	.align		4
        /*0020*/ 	.word	0x00000000
	.align		4
        /*0024*/ 	.word	0xfffffffc


//--------------------- .nv.constant4             --------------------------
	.section	.nv.constant4,"a",@progbits
	.align	8
	.align		8
.nv.constant4:
        /*0000*/ 	.dword	vprintf
	.align		8
        /*0008*/ 	.dword	$str


//--------------------- .text._Z3addPci           --------------------------
	.section	.text._Z3addPci,"ax",@progbits
	.align	128
        .global         _Z3addPci
        .type           _Z3addPci,@function
        .size           _Z3addPci,(.L_x_2 - _Z3addPci)
        .other          _Z3addPci,@"STO_CUDA_ENTRY STV_DEFAULT"
_Z3addPci:
.text._Z3addPci:
[----:B------:R-:W0:Y:S01]  /*0000*/  LDC R1, c[0x0][0x37c] ;  /* 0x0000df00ff017b82 */ /* 0x000e220000000800 */
[----:B------:R-:W1:Y:S01]  /*0010*/  S2R R8, SR_TID.X ;  /* 0x0000000000087919 */ /* 0x000e620000002100 */
[----:B------:R-:W1:Y:S01]  /*0020*/  LDCU.64 UR6, c[0x0][0x380] ;  /* 0x00007000ff0677ac */ /* 0x000e620008000a00 */
[----:B0-----:R-:W-:Y:S01]  /*0030*/  VIADD R1, R1, 0xfffffff8 ;  /* 0xfffffff801017836 */ /* 0x001fe20000000000 */
[----:B------:R-:W0:Y:S01]  /*0040*/  LDCU.64 UR4, c[0x0][0x358] ;  /* 0x00006b00ff0477ac */ /* 0x000e220008000a00 */
[----:B-1----:R-:W-:-:S05]  /*0050*/  IADD3 R8, P0, PT, R8, UR6, RZ ;  /* 0x0000000608087c10 */ /* 0x002fca000ff1e0ff */
[----:B------:R-:W-:Y:S01]  /*0060*/  IMAD.X R9, RZ, RZ, UR7, P0 ;  /* 0x00000007ff097e24 */ /* 0x000fe200080e06ff */
[----:B------:R-:W-:Y:S01]  /*0070*/  MOV R2, 0x0 ;  /* 0x0000000000027802 */ /* 0x000fe20000000f00 */
[----:B------:R-:W1:Y:S03]  /*0080*/  LDCU.64 UR6, c[0x4][0x8] ;  /* 0x01000100ff0677ac */ /* 0x000e660008000a00 */
[----:B0-----:R-:W2:Y:S01]  /*0090*/  LDG.E.S8 R0, desc[UR4][R8.64] ;  /* 0x0000000408007981 */ /* 0x001ea2000c1e1300 */
[----:B------:R-:W0:Y:S01]  /*00a0*/  LDCU UR4, c[0x0][0x2f8] ;  /* 0x00005f00ff0477ac */ /* 0x000e220008000800 */
[----:B------:R-:W3:Y:S01]  /*00b0*/  LDC.64 R2, c[0x4][R2] ;  /* 0x0100000002027b82 */ /* 0x000ee20000000a00 */
[----:B------:R-:W4:Y:S01]  /*00c0*/  LDCU UR5, c[0x0][0x2fc] ;  /* 0x00005f80ff0577ac */ /* 0x000f220008000800 */
[----:B-1----:R-:W-:Y:S02]  /*00d0*/  IMAD.U32 R4, RZ, RZ, UR6 ;  /* 0x00000006ff047e24 */ /* 0x002fe4000f8e00ff */
[----:B------:R-:W-:Y:S01]  /*00e0*/  IMAD.U32 R5, RZ, RZ, UR7 ;  /* 0x00000007ff057e24 */ /* 0x000fe2000f8e00ff */
[----:B0-----:R-:W-:-:S05]  /*00f0*/  IADD3 R6, P0, PT, R1, UR4, RZ ;  /* 0x0000000401067c10 */ /* 0x001fca000ff1e0ff */
[----:B----4-:R-:W-:Y:S01]  /*0100*/  IMAD.X R7, RZ, RZ, UR5, P0 ;  /* 0x00000005ff077e24 */ /* 0x010fe200080e06ff */
[----:B--2---:R-:W-:-:S05]  /*0110*/  LOP3.LUT R0, RZ, R0, RZ, 0x33, !PT ;  /* 0x00000000ff007212 */ /* 0x004fca00078e33ff */
[----:B---3--:R0:W-:Y:S02]  /*0120*/  STL [R1], R0 ;  /* 0x0000000001007387 */ /* 0x0081e40000100800 */
[----:B------:R-:W-:-:S07]  /*0130*/  LEPC R20, `(.L_x_0) ;  /* 0x000000001014794e */ /* 0x000fce0000000000 */
[----:B0-----:R-:W-:Y:S05]  /*0140*/  CALL.ABS.NOINC R2 ;  /* 0x0000000002007343 */ /* 0x001fea0003c00000 */
.L_x_0:
[----:B------:R-:W-:Y:S05]  /*0150*/  EXIT ;  /* 0x000000000000794d */ /* 0x000fea0003800000 */
.L_x_1:
[----:B------:R-:W-:-:S00]  /*0160*/  BRA `(.L_x_1) ;  /* 0xfffffffc00fc7947 */ /* 0x000fc0000383ffff */
[----:B------:R-:W-:-:S00]  /*0170*/  NOP ;  /* 0x0000000000007918 */ /* 0x000fc00000000000 */
        /* <DEDUP_REMOVED lines=8> */
.L_x_2:


//--------------------- .nv.global.init           --------------------------
	.section	.nv.global.init,"aw",@progbits
.nv.global.init:
	.type		$str,@object
	.size		$str,(.L_0 - $str)
$str:
        /*0000*/ 	.byte	0x25, 0x64, 0x0a, 0x00
.L_0:


//--------------------- .nv.shared.reserved.0     --------------------------
	.section	.nv.shared.reserved.0,"aw",@nobits
	.weak		__nv_reservedSMEM_offset_0_alias
	.size		__nv_reservedSMEM_offset_0_alias, 0, 64
	.other		__nv_reservedSMEM_offset_0_alias,@"STO_CUDA_RESERVED_SHARED STV_DEFAULT"
__nv_reservedSMEM_offset_0_alias:
	.zero		0
	.zero		64


//--------------------- .nv.constant0._Z3addPci   --------------------------
	.section	.nv.constant0._Z3addPci,"a",@progbits
	.sectionflags	@""
	.align	4
.nv.constant0._Z3addPci:
	.zero		908


//--------------------- SYMBOLS --------------------------

	.type		.nv.reservedSmem.offset0,@object
	.size		.nv.reservedSmem.offset0,0x4
	.type		vprintf,@function
